//
// Generated by NVIDIA NVVM Compiler
//
// Compiler Build ID: CL-36424714
// Cuda compilation tools, release 13.0, V13.0.88
// Based on NVVM 20.0.0
//

.version 9.0
.target sm_100
.address_size 64

	// .globl	_Z16block_mul_kerneliiPfS_S_
.extern .shared .align 16 .b8 share[];

.visible .entry _Z16block_mul_kerneliiPfS_S_(
	.param .u32 _Z16block_mul_kerneliiPfS_S__param_0,
	.param .u32 _Z16block_mul_kerneliiPfS_S__param_1,
	.param .u64 .ptr .align 1 _Z16block_mul_kerneliiPfS_S__param_2,
	.param .u64 .ptr .align 1 _Z16block_mul_kerneliiPfS_S__param_3,
	.param .u64 .ptr .align 1 _Z16block_mul_kerneliiPfS_S__param_4
)
{
	.reg .pred 	%p<3>;
	.reg .b32 	%r<60>;
	.reg .b32 	%f<283>;
	.reg .b64 	%rd<28>;

	ld.param.u32 	%r28, [_Z16block_mul_kerneliiPfS_S__param_0];
	ld.param.u32 	%r29, [_Z16block_mul_kerneliiPfS_S__param_1];
	ld.param.u64 	%rd3, [_Z16block_mul_kerneliiPfS_S__param_2];
	ld.param.u64 	%rd4, [_Z16block_mul_kerneliiPfS_S__param_3];
	ld.param.u64 	%rd5, [_Z16block_mul_kerneliiPfS_S__param_4];
	mov.u32 	%r30, %ctaid.x;
	mov.u32 	%r31, %ctaid.y;
	shl.b32 	%r1, %r30, 5;
	shl.b32 	%r2, %r31, 5;
	mov.u32 	%r3, %tid.y;
	mov.u32 	%r4, %tid.x;
	mov.u32 	%r5, %ntid.y;
	setp.lt.s32 	%p1, %r29, 1;
	mov.f32 	%f279, 0f00000000;
	mov.f32 	%f280, %f279;
	mov.f32 	%f281, %f279;
	mov.f32 	%f282, %f279;
	@%p1 bra 	$L__BB0_3;
	cvta.to.global.u64 	%rd1, %rd4;
	cvta.to.global.u64 	%rd2, %rd3;
	shl.b32 	%r32, %r3, 5;
	add.s32 	%r33, %r1, %r3;
	add.s32 	%r34, %r32, %r4;
	shl.b32 	%r35, %r34, 2;
	mov.u32 	%r36, share;
	add.s32 	%r6, %r36, %r35;
	shl.b32 	%r7, %r5, 2;
	add.s32 	%r37, %r33, %r5;
	shl.b32 	%r38, %r5, 7;
	add.s32 	%r8, %r6, %r38;
	shl.b32 	%r39, %r3, 7;
	add.s32 	%r9, %r36, %r39;
	add.s32 	%r10, %r9, %r38;
	shl.b32 	%r40, %r4, 2;
	add.s32 	%r41, %r36, %r40;
	add.s32 	%r11, %r41, 4096;
	neg.s32 	%r59, %r29;
	add.s32 	%r42, %r3, %r5;
	mad.lo.s32 	%r43, %r28, %r42, %r4;
	add.s32 	%r58, %r43, %r2;
	shl.b32 	%r14, %r28, 5;
	mad.lo.s32 	%r44, %r3, %r28, %r4;
	add.s32 	%r57, %r44, %r2;
	mad.lo.s32 	%r56, %r37, %r28, %r4;
	mad.lo.s32 	%r55, %r33, %r28, %r4;
	mov.f32 	%f282, 0f00000000;
	cvt.u64.u32 	%rd10, %r7;
	mul.wide.u32 	%rd11, %r5, 4;
	mov.f32 	%f281, %f282;
	mov.f32 	%f280, %f282;
	mov.f32 	%f279, %f282;
$L__BB0_2:
	mul.wide.s32 	%rd6, %r56, 4;
	add.s64 	%rd7, %rd2, %rd6;
	mul.wide.s32 	%rd8, %r55, 4;
	add.s64 	%rd9, %rd2, %rd8;
	ld.global.f32 	%f15, [%rd9];
	st.shared.f32 	[%r6], %f15;
	add.s64 	%rd12, %rd9, %rd11;
	ld.global.f32 	%f16, [%rd12];
	add.s32 	%r45, %r6, %r7;
	st.shared.f32 	[%r45], %f16;
	ld.global.f32 	%f17, [%rd7];
	st.shared.f32 	[%r8], %f17;
	add.s64 	%rd13, %rd7, %rd11;
	ld.global.f32 	%f18, [%rd13];
	add.s32 	%r46, %r8, %r7;
	st.shared.f32 	[%r46], %f18;
	mul.wide.s32 	%rd14, %r57, 4;
	add.s64 	%rd15, %rd1, %rd14;
	ld.global.f32 	%f19, [%rd15];
	st.shared.f32 	[%r6+4096], %f19;
	add.s64 	%rd16, %rd15, %rd10;
	ld.global.f32 	%f20, [%rd16];
	st.shared.f32 	[%r45+4096], %f20;
	mul.wide.s32 	%rd17, %r58, 4;
	add.s64 	%rd18, %rd1, %rd17;
	ld.global.f32 	%f21, [%rd18];
	st.shared.f32 	[%r8+4096], %f21;
	add.s64 	%rd19, %rd18, %rd10;
	ld.global.f32 	%f22, [%rd19];
	st.shared.f32 	[%r46+4096], %f22;
	bar.sync 	0;
	ld.shared.v4.f32 	{%f23, %f24, %f25, %f26}, [%r9];
	ld.shared.v4.f32 	{%f27, %f28, %f29, %f30}, [%r10];
	ld.shared.f32 	%f31, [%r11];
	add.s32 	%r47, %r11, %r7;
	ld.shared.f32 	%f32, [%r47];
	fma.rn.f32 	%f33, %f23, %f31, %f279;
	fma.rn.f32 	%f34, %f23, %f32, %f280;
	fma.rn.f32 	%f35, %f27, %f31, %f281;
	fma.rn.f32 	%f36, %f27, %f32, %f282;
	ld.shared.f32 	%f37, [%r11+128];
	ld.shared.f32 	%f38, [%r47+128];
	fma.rn.f32 	%f39, %f24, %f37, %f33;
	fma.rn.f32 	%f40, %f24, %f38, %f34;
	fma.rn.f32 	%f41, %f28, %f37, %f35;
	fma.rn.f32 	%f42, %f28, %f38, %f36;
	ld.shared.f32 	%f43, [%r11+256];
	ld.shared.f32 	%f44, [%r47+256];
	fma.rn.f32 	%f45, %f25, %f43, %f39;
	fma.rn.f32 	%f46, %f25, %f44, %f40;
	fma.rn.f32 	%f47, %f29, %f43, %f41;
	fma.rn.f32 	%f48, %f29, %f44, %f42;
	ld.shared.f32 	%f49, [%r11+384];
	ld.shared.f32 	%f50, [%r47+384];
	fma.rn.f32 	%f51, %f26, %f49, %f45;
	fma.rn.f32 	%f52, %f26, %f50, %f46;
	fma.rn.f32 	%f53, %f30, %f49, %f47;
	fma.rn.f32 	%f54, %f30, %f50, %f48;
	ld.shared.v4.f32 	{%f55, %f56, %f57, %f58}, [%r9+16];
	ld.shared.v4.f32 	{%f59, %f60, %f61, %f62}, [%r10+16];
	ld.shared.f32 	%f63, [%r11+512];
	ld.shared.f32 	%f64, [%r47+512];
	fma.rn.f32 	%f65, %f55, %f63, %f51;
	fma.rn.f32 	%f66, %f55, %f64, %f52;
	fma.rn.f32 	%f67, %f59, %f63, %f53;
	fma.rn.f32 	%f68, %f59, %f64, %f54;
	ld.shared.f32 	%f69, [%r11+640];
	ld.shared.f32 	%f70, [%r47+640];
	fma.rn.f32 	%f71, %f56, %f69, %f65;
	fma.rn.f32 	%f72, %f56, %f70, %f66;
	fma.rn.f32 	%f73, %f60, %f69, %f67;
	fma.rn.f32 	%f74, %f60, %f70, %f68;
	ld.shared.f32 	%f75, [%r11+768];
	ld.shared.f32 	%f76, [%r47+768];
	fma.rn.f32 	%f77, %f57, %f75, %f71;
	fma.rn.f32 	%f78, %f57, %f76, %f72;
	fma.rn.f32 	%f79, %f61, %f75, %f73;
	fma.rn.f32 	%f80, %f61, %f76, %f74;
	ld.shared.f32 	%f81, [%r11+896];
	ld.shared.f32 	%f82, [%r47+896];
	fma.rn.f32 	%f83, %f58, %f81, %f77;
	fma.rn.f32 	%f84, %f58, %f82, %f78;
	fma.rn.f32 	%f85, %f62, %f81, %f79;
	fma.rn.f32 	%f86, %f62, %f82, %f80;
	ld.shared.v4.f32 	{%f87, %f88, %f89, %f90}, [%r9+32];
	ld.shared.v4.f32 	{%f91, %f92, %f93, %f94}, [%r10+32];
	ld.shared.f32 	%f95, [%r11+1024];
	ld.shared.f32 	%f96, [%r47+1024];
	fma.rn.f32 	%f97, %f87, %f95, %f83;
	fma.rn.f32 	%f98, %f87, %f96, %f84;
	fma.rn.f32 	%f99, %f91, %f95, %f85;
	fma.rn.f32 	%f100, %f91, %f96, %f86;
	ld.shared.f32 	%f101, [%r11+1152];
	ld.shared.f32 	%f102, [%r47+1152];
	fma.rn.f32 	%f103, %f88, %f101, %f97;
	fma.rn.f32 	%f104, %f88, %f102, %f98;
	fma.rn.f32 	%f105, %f92, %f101, %f99;
	fma.rn.f32 	%f106, %f92, %f102, %f100;
	ld.shared.f32 	%f107, [%r11+1280];
	ld.shared.f32 	%f108, [%r47+1280];
	fma.rn.f32 	%f109, %f89, %f107, %f103;
	fma.rn.f32 	%f110, %f89, %f108, %f104;
	fma.rn.f32 	%f111, %f93, %f107, %f105;
	fma.rn.f32 	%f112, %f93, %f108, %f106;
	ld.shared.f32 	%f113, [%r11+1408];
	ld.shared.f32 	%f114, [%r47+1408];
	fma.rn.f32 	%f115, %f90, %f113, %f109;
	fma.rn.f32 	%f116, %f90, %f114, %f110;
	fma.rn.f32 	%f117, %f94, %f113, %f111;
	fma.rn.f32 	%f118, %f94, %f114, %f112;
	ld.shared.v4.f32 	{%f119, %f120, %f121, %f122}, [%r9+48];
	ld.shared.v4.f32 	{%f123, %f124, %f125, %f126}, [%r10+48];
	ld.shared.f32 	%f127, [%r11+1536];
	ld.shared.f32 	%f128, [%r47+1536];
	fma.rn.f32 	%f129, %f119, %f127, %f115;
	fma.rn.f32 	%f130, %f119, %f128, %f116;
	fma.rn.f32 	%f131, %f123, %f127, %f117;
	fma.rn.f32 	%f132, %f123, %f128, %f118;
	ld.shared.f32 	%f133, [%r11+1664];
	ld.shared.f32 	%f134, [%r47+1664];
	fma.rn.f32 	%f135, %f120, %f133, %f129;
	fma.rn.f32 	%f136, %f120, %f134, %f130;
	fma.rn.f32 	%f137, %f124, %f133, %f131;
	fma.rn.f32 	%f138, %f124, %f134, %f132;
	ld.shared.f32 	%f139, [%r11+1792];
	ld.shared.f32 	%f140, [%r47+1792];
	fma.rn.f32 	%f141, %f121, %f139, %f135;
	fma.rn.f32 	%f142, %f121, %f140, %f136;
	fma.rn.f32 	%f143, %f125, %f139, %f137;
	fma.rn.f32 	%f144, %f125, %f140, %f138;
	ld.shared.f32 	%f145, [%r11+1920];
	ld.shared.f32 	%f146, [%r47+1920];
	fma.rn.f32 	%f147, %f122, %f145, %f141;
	fma.rn.f32 	%f148, %f122, %f146, %f142;
	fma.rn.f32 	%f149, %f126, %f145, %f143;
	fma.rn.f32 	%f150, %f126, %f146, %f144;
	ld.shared.v4.f32 	{%f151, %f152, %f153, %f154}, [%r9+64];
	ld.shared.v4.f32 	{%f155, %f156, %f157, %f158}, [%r10+64];
	ld.shared.f32 	%f159, [%r11+2048];
	ld.shared.f32 	%f160, [%r47+2048];
	fma.rn.f32 	%f161, %f151, %f159, %f147;
	fma.rn.f32 	%f162, %f151, %f160, %f148;
	fma.rn.f32 	%f163, %f155, %f159, %f149;
	fma.rn.f32 	%f164, %f155, %f160, %f150;
	ld.shared.f32 	%f165, [%r11+2176];
	ld.shared.f32 	%f166, [%r47+2176];
	fma.rn.f32 	%f167, %f152, %f165, %f161;
	fma.rn.f32 	%f168, %f152, %f166, %f162;
	fma.rn.f32 	%f169, %f156, %f165, %f163;
	fma.rn.f32 	%f170, %f156, %f166, %f164;
	ld.shared.f32 	%f171, [%r11+2304];
	ld.shared.f32 	%f172, [%r47+2304];
	fma.rn.f32 	%f173, %f153, %f171, %f167;
	fma.rn.f32 	%f174, %f153, %f172, %f168;
	fma.rn.f32 	%f175, %f157, %f171, %f169;
	fma.rn.f32 	%f176, %f157, %f172, %f170;
	ld.shared.f32 	%f177, [%r11+2432];
	ld.shared.f32 	%f178, [%r47+2432];
	fma.rn.f32 	%f179, %f154, %f177, %f173;
	fma.rn.f32 	%f180, %f154, %f178, %f174;
	fma.rn.f32 	%f181, %f158, %f177, %f175;
	fma.rn.f32 	%f182, %f158, %f178, %f176;
	ld.shared.v4.f32 	{%f183, %f184, %f185, %f186}, [%r9+80];
	ld.shared.v4.f32 	{%f187, %f188, %f189, %f190}, [%r10+80];
	ld.shared.f32 	%f191, [%r11+2560];
	ld.shared.f32 	%f192, [%r47+2560];
	fma.rn.f32 	%f193, %f183, %f191, %f179;
	fma.rn.f32 	%f194, %f183, %f192, %f180;
	fma.rn.f32 	%f195, %f187, %f191, %f181;
	fma.rn.f32 	%f196, %f187, %f192, %f182;
	ld.shared.f32 	%f197, [%r11+2688];
	ld.shared.f32 	%f198, [%r47+2688];
	fma.rn.f32 	%f199, %f184, %f197, %f193;
	fma.rn.f32 	%f200, %f184, %f198, %f194;
	fma.rn.f32 	%f201, %f188, %f197, %f195;
	fma.rn.f32 	%f202, %f188, %f198, %f196;
	ld.shared.f32 	%f203, [%r11+2816];
	ld.shared.f32 	%f204, [%r47+2816];
	fma.rn.f32 	%f205, %f185, %f203, %f199;
	fma.rn.f32 	%f206, %f185, %f204, %f200;
	fma.rn.f32 	%f207, %f189, %f203, %f201;
	fma.rn.f32 	%f208, %f189, %f204, %f202;
	ld.shared.f32 	%f209, [%r11+2944];
	ld.shared.f32 	%f210, [%r47+2944];
	fma.rn.f32 	%f211, %f186, %f209, %f205;
	fma.rn.f32 	%f212, %f186, %f210, %f206;
	fma.rn.f32 	%f213, %f190, %f209, %f207;
	fma.rn.f32 	%f214, %f190, %f210, %f208;
	ld.shared.v4.f32 	{%f215, %f216, %f217, %f218}, [%r9+96];
	ld.shared.v4.f32 	{%f219, %f220, %f221, %f222}, [%r10+96];
	ld.shared.f32 	%f223, [%r11+3072];
	ld.shared.f32 	%f224, [%r47+3072];
	fma.rn.f32 	%f225, %f215, %f223, %f211;
	fma.rn.f32 	%f226, %f215, %f224, %f212;
	fma.rn.f32 	%f227, %f219, %f223, %f213;
	fma.rn.f32 	%f228, %f219, %f224, %f214;
	ld.shared.f32 	%f229, [%r11+3200];
	ld.shared.f32 	%f230, [%r47+3200];
	fma.rn.f32 	%f231, %f216, %f229, %f225;
	fma.rn.f32 	%f232, %f216, %f230, %f226;
	fma.rn.f32 	%f233, %f220, %f229, %f227;
	fma.rn.f32 	%f234, %f220, %f230, %f228;
	ld.shared.f32 	%f235, [%r11+3328];
	ld.shared.f32 	%f236, [%r47+3328];
	fma.rn.f32 	%f237, %f217, %f235, %f231;
	fma.rn.f32 	%f238, %f217, %f236, %f232;
	fma.rn.f32 	%f239, %f221, %f235, %f233;
	fma.rn.f32 	%f240, %f221, %f236, %f234;
	ld.shared.f32 	%f241, [%r11+3456];
	ld.shared.f32 	%f242, [%r47+3456];
	fma.rn.f32 	%f243, %f218, %f241, %f237;
	fma.rn.f32 	%f244, %f218, %f242, %f238;
	fma.rn.f32 	%f245, %f222, %f241, %f239;
	fma.rn.f32 	%f246, %f222, %f242, %f240;
	ld.shared.v4.f32 	{%f247, %f248, %f249, %f250}, [%r9+112];
	ld.shared.v4.f32 	{%f251, %f252, %f253, %f254}, [%r10+112];
	ld.shared.f32 	%f255, [%r11+3584];
	ld.shared.f32 	%f256, [%r47+3584];
	fma.rn.f32 	%f257, %f247, %f255, %f243;
	fma.rn.f32 	%f258, %f247, %f256, %f244;
	fma.rn.f32 	%f259, %f251, %f255, %f245;
	fma.rn.f32 	%f260, %f251, %f256, %f246;
	ld.shared.f32 	%f261, [%r11+3712];
	ld.shared.f32 	%f262, [%r47+3712];
	fma.rn.f32 	%f263, %f248, %f261, %f257;
	fma.rn.f32 	%f264, %f248, %f262, %f258;
	fma.rn.f32 	%f265, %f252, %f261, %f259;
	fma.rn.f32 	%f266, %f252, %f262, %f260;
	ld.shared.f32 	%f267, [%r11+3840];
	ld.shared.f32 	%f268, [%r47+3840];
	fma.rn.f32 	%f269, %f249, %f267, %f263;
	fma.rn.f32 	%f270, %f249, %f268, %f264;
	fma.rn.f32 	%f271, %f253, %f267, %f265;
	fma.rn.f32 	%f272, %f253, %f268, %f266;
	ld.shared.f32 	%f273, [%r11+3968];
	ld.shared.f32 	%f274, [%r47+3968];
	fma.rn.f32 	%f279, %f250, %f273, %f269;
	fma.rn.f32 	%f280, %f250, %f274, %f270;
	fma.rn.f32 	%f281, %f254, %f273, %f271;
	fma.rn.f32 	%f282, %f254, %f274, %f272;
	bar.sync 	0;
	add.s32 	%r59, %r59, 1;
	setp.ne.s32 	%p2, %r59, 0;
	add.s32 	%r58, %r58, %r14;
	add.s32 	%r57, %r57, %r14;
	add.s32 	%r56, %r56, 32;
	add.s32 	%r55, %r55, 32;
	@%p2 bra 	$L__BB0_2;
$L__BB0_3:
	cvta.to.global.u64 	%rd20, %rd5;
	add.s32 	%r48, %r1, %r3;
	mad.lo.s32 	%r49, %r48, %r28, %r2;
	add.s32 	%r50, %r49, %r4;
	mul.wide.s32 	%rd21, %r50, 4;
	add.s64 	%rd22, %rd20, %rd21;
	st.global.f32 	[%rd22], %f279;
	shl.b32 	%r51, %r5, 2;
	cvt.u64.u32 	%rd23, %r51;
	add.s64 	%rd24, %rd22, %rd23;
	st.global.f32 	[%rd24], %f280;
	add.s32 	%r52, %r48, %r5;
	mad.lo.s32 	%r53, %r52, %r28, %r2;
	add.s32 	%r54, %r53, %r4;
	mul.wide.s32 	%rd25, %r54, 4;
	add.s64 	%rd26, %rd20, %rd25;
	st.global.f32 	[%rd26], %f281;
	add.s64 	%rd27, %rd26, %rd23;
	st.global.f32 	[%rd27], %f282;
	ret;

}


// ===== COMPILED SASS (sm_100) =====

	.target	sm_100

	.elftype	@"ET_EXEC"


//--------------------- .note.nv.tkinfo           --------------------------
	.section	.note.nv.tkinfo,"",@"SHT_NOTE"
	.sectionflags	@"SHF_NOTE_NV_TKINFO"
	.tkinfo
        /*0018*/ 	.word	0x00000002
        /*0030*/ 	.string	""
        /*0030*/ 	.string	"ptxas"
        /*0030*/ 	.string	"Cuda compilation tools, release 13.0, V13.0.88"
        /*0030*/ 	.string	"Build cuda_13.0.r13.0/compiler.36424714_0"
        /*0030*/ 	.string	"-arch sm_100 -m 64 "



//--------------------- .note.nv.cuinfo           --------------------------
	.section	.note.nv.cuinfo,"",@"SHT_NOTE"
	.sectionflags	@"SHF_NOTE_NV_CUINFO"
        /*0018*/ 	.short	0x0002
        /*001a*/ 	.short	0x0064
        /*001c*/ 	.short	0x0082
	.zero		2


//--------------------- .nv.info                  --------------------------
	.section	.nv.info,"",@"SHT_CUDA_INFO"
	.align	4


	//----- nvinfo : EIATTR_REGCOUNT
	.align		4
        /*0000*/ 	.byte	0x04, 0x2f
        /*0002*/ 	.short	(.L_1 - .L_0)
	.align		4
.L_0:
        /*0004*/ 	.word	index@(_Z16block_mul_kerneliiPfS_S_)
        /*0008*/ 	.word	0x00000020


	//----- nvinfo : EIATTR_FRAME_SIZE
	.align		4
.L_1:
        /*000c*/ 	.byte	0x04, 0x11
        /*000e*/ 	.short	(.L_3 - .L_2)
	.align		4
.L_2:
        /*0010*/ 	.word	index@(_Z16block_mul_kerneliiPfS_S_)
        /*0014*/ 	.word	0x00000000


	//----- nvinfo : EIATTR_MIN_STACK_SIZE
	.align		4
.L_3:
        /*0018*/ 	.byte	0x04, 0x12
        /*001a*/ 	.short	(.L_5 - .L_4)
	.align		4
.L_4:
        /*001c*/ 	.word	index@(_Z16block_mul_kerneliiPfS_S_)
        /*0020*/ 	.word	0x00000000
.L_5:


//--------------------- .nv.compat                --------------------------
	.section	.nv.compat,"",@"SHT_CUDA_COMPAT_INFO"
	.align	4
        /*0000*/ 	.byte	0x02, 0x09, 0x00, 0x00, 0x02, 0x02, 0x01, 0x00, 0x02, 0x05, 0x05, 0x00, 0x03, 0x07, 0x01, 0x01
        /*0010*/ 	.byte	0x02, 0x03, 0x00, 0x00, 0x02, 0x06, 0x01, 0x00, 0x04, 0x0b, 0x08, 0x00, 0x09, 0x00, 0x00, 0x00
        /*0020*/ 	.byte	0x00, 0x00, 0x00, 0x00


//--------------------- .nv.info._Z16block_mul_kerneliiPfS_S_ --------------------------
	.section	.nv.info._Z16block_mul_kerneliiPfS_S_,"",@"SHT_CUDA_INFO"
	.sectionflags	@""
	.align	4


	//----- nvinfo : EIATTR_CUDA_API_VERSION
	.align		4
        /*0000*/ 	.byte	0x04, 0x37
        /*0002*/ 	.short	(.L_7 - .L_6)
.L_6:
        /*0004*/ 	.word	0x00000082


	//----- nvinfo : EIATTR_KPARAM_INFO
	.align		4
.L_7:
        /*0008*/ 	.byte	0x04, 0x17
        /*000a*/ 	.short	(.L_9 - .L_8)
.L_8:
        /*000c*/ 	.word	0x00000000
        /*0010*/ 	.short	0x0004
        /*0012*/ 	.short	0x0018
        /*0014*/ 	.byte	0x00, 0xf5, 0x21, 0x00


	//----- nvinfo : EIATTR_KPARAM_INFO
	.align		4
.L_9:
        /*0018*/ 	.byte	0x04, 0x17
        /*001a*/ 	.short	(.L_11 - .L_10)
.L_10:
        /*001c*/ 	.word	0x00000000
        /*0020*/ 	.short	0x0003
        /*0022*/ 	.short	0x0010
        /*0024*/ 	.byte	0x00, 0xf5, 0x21, 0x00


	//----- nvinfo : EIATTR_KPARAM_INFO
	.align		4
.L_11:
        /*0028*/ 	.byte	0x04, 0x17
        /*002a*/ 	.short	(.L_13 - .L_12)
.L_12:
        /*002c*/ 	.word	0x00000000
        /*0030*/ 	.short	0x0002
        /*0032*/ 	.short	0x0008
        /*0034*/ 	.byte	0x00, 0xf5, 0x21, 0x00


	//----- nvinfo : EIATTR_KPARAM_INFO
	.align		4
.L_13:
        /*0038*/ 	.byte	0x04, 0x17
        /*003a*/ 	.short	(.L_15 - .L_14)
.L_14:
        /*003c*/ 	.word	0x00000000
        /*0040*/ 	.short	0x0001
        /*0042*/ 	.short	0x0004
        /*0044*/ 	.byte	0x00, 0xf0, 0x11, 0x00


	//----- nvinfo : EIATTR_KPARAM_INFO
	.align		4
.L_15:
        /*0048*/ 	.byte	0x04, 0x17
        /*004a*/ 	.short	(.L_17 - .L_16)
.L_16:
        /*004c*/ 	.word	0x00000000
        /*0050*/ 	.short	0x0000
        /*0052*/ 	.short	0x0000
        /*0054*/ 	.byte	0x00, 0xf0, 0x11, 0x00


	//----- nvinfo : EIATTR_SPARSE_MMA_MASK
	.align		4
.L_17:
        /*0058*/ 	.byte	0x03, 0x50
        /*005a*/ 	.short	0x0000


	//----- nvinfo : EIATTR_MAXREG_COUNT
	.align		4
        /*005c*/ 	.byte	0x03, 0x1b
        /*005e*/ 	.short	0x00ff


	//----- nvinfo : EIATTR_NUM_BARRIERS
	.align		4
        /*0060*/ 	.byte	0x02, 0x4c
        /*0062*/ 	.byte	0x01
	.zero		1


	//----- nvinfo : EIATTR_MERCURY_ISA_VERSION
	.align		4
        /*0064*/ 	.byte	0x03, 0x5f
        /*0066*/ 	.short	0x0101


	//----- nvinfo : EIATTR_VRC_CTA_INIT_COUNT
	.align		4
        /*0068*/ 	.byte	0x02, 0x4a
	.zero		1
	.zero		1


	//----- nvinfo : EIATTR_EXIT_INSTR_OFFSETS
	.align		4
        /*006c*/ 	.byte	0x04, 0x1c
        /*006e*/ 	.short	(.L_19 - .L_18)


	//   ....[0]....
.L_18:
        /*0070*/ 	.word	0x00001340


	//----- nvinfo : EIATTR_CBANK_PARAM_SIZE
	.align		4
.L_19:
        /*0074*/ 	.byte	0x03, 0x19
        /*0076*/ 	.short	0x0020


	//----- nvinfo : EIATTR_PARAM_CBANK
	.align		4
        /*0078*/ 	.byte	0x04, 0x0a
        /*007a*/ 	.short	(.L_21 - .L_20)
	.align		4
.L_20:
        /*007c*/ 	.word	index@(.nv.constant0._Z16block_mul_kerneliiPfS_S_)
        /*0080*/ 	.short	0x0380
        /*0082*/ 	.short	0x0020


	//----- nvinfo : EIATTR_SW_WAR
	.align		4
.L_21:
        /*0084*/ 	.byte	0x04, 0x36
        /*0086*/ 	.short	(.L_23 - .L_22)
.L_22:
        /*0088*/ 	.word	0x00000008
.L_23:


//--------------------- .nv.callgraph             --------------------------
	.section	.nv.callgraph,"",@"SHT_CUDA_CALLGRAPH"
	.align	4
	.sectionentsize	8
	.align		4
        /*0000*/ 	.word	0x00000000
	.align		4
        /*0004*/ 	.word	0xffffffff
	.align		4
        /*0008*/ 	.word	0x00000000
	.align		4
        /*000c*/ 	.word	0xfffffffe
	.align		4
        /*0010*/ 	.word	0x00000000
	.align		4
        /*0014*/ 	.word	0xfffffffd
	.align		4
        /*0018*/ 	.word	0x00000000
	.align		4
        /*001c*/ 	.word	0xfffffffc


//--------------------- .text._Z16block_mul_kerneliiPfS_S_ --------------------------
	.section	.text._Z16block_mul_kerneliiPfS_S_,"ax",@progbits
	.align	128
        .global         _Z16block_mul_kerneliiPfS_S_
        .type           _Z16block_mul_kerneliiPfS_S_,@function
        .size           _Z16block_mul_kerneliiPfS_S_,(.L_x_3 - _Z16block_mul_kerneliiPfS_S_)
        .other          _Z16block_mul_kerneliiPfS_S_,@"STO_CUDA_ENTRY STV_DEFAULT"
_Z16block_mul_kerneliiPfS_S_:
.text._Z16block_mul_kerneliiPfS_S_:
[----:B------:R-:W-:Y:S01]  /*0000*/  LDC R1, c[0x0][0x37c] ;  /* 0x0000df00ff017b82 */ /* 0x000fe20000000800 */
[----:B------:R-:W0:Y:S07]  /*0010*/  LDCU UR6, c[0x0][0x384] ;  /* 0x00007080ff0677ac */ /* 0x000e2e0008000800 */
[----:B------:R-:W1:Y:S01]  /*0020*/  S2UR UR4, SR_CTAID.Y ;  /* 0x00000000000479c3 */ /* 0x000e620000002600 */
[----:B------:R-:W2:Y:S01]  /*0030*/  S2R R0, SR_CTAID.X ;  /* 0x0000000000007919 */ /* 0x000ea20000002500 */
[----:B------:R-:W-:Y:S01]  /*0040*/  HFMA2 R13, -RZ, RZ, 0, 0 ;  /* 0x00000000ff0d7431 */ /* 0x000fe200000001ff */
[----:B------:R-:W-:Y:S01]  /*0050*/  MOV R15, RZ ;  /* 0x000000ff000f7202 */ /* 0x000fe20000000f00 */
[----:B------:R-:W-:Y:S01]  /*0060*/  HFMA2 R25, -RZ, RZ, 0, 0 ;  /* 0x00000000ff197431 */ /* 0x000fe200000001ff */
[----:B------:R-:W3:Y:S01]  /*0070*/  S2R R21, SR_TID.Y ;  /* 0x0000000000157919 */ /* 0x000ee20000002200 */
[----:B------:R-:W-:Y:S01]  /*0080*/  MOV R27, RZ ;  /* 0x000000ff001b7202 */ /* 0x000fe20000000f00 */
[----:B------:R-:W4:Y:S01]  /*0090*/  LDCU.64 UR10, c[0x0][0x358] ;  /* 0x00006b00ff0a77ac */ /* 0x000f220008000a00 */
[----:B------:R-:W2:Y:S01]  /*00a0*/  S2R R6, SR_TID.X ;  /* 0x0000000000067919 */ /* 0x000ea20000002100 */
[----:B------:R-:W2:Y:S01]  /*00b0*/  LDCU UR8, c[0x0][0x364] ;  /* 0x00006c80ff0877ac */ /* 0x000ea20008000800 */
[----:B0-----:R-:W-:-:S02]  /*00c0*/  UISETP.GE.AND UP0, UPT, UR6, 0x1, UPT ;  /* 0x000000010600788c */ /* 0x001fc4000bf06270 */
[----:B-1----:R-:W-:-:S07]  /*00d0*/  USHF.L.U32 UR4, UR4, 0x5, URZ ;  /* 0x0000000504047899 */ /* 0x002fce00080006ff */
[----:B----4-:R-:W-:Y:S05]  /*00e0*/  BRA.U !UP0, `(.L_x_0) ;  /* 0x0000001108407547 */ /* 0x010fea000b800000 */
[----:B------:R-:W0:Y:S01]  /*00f0*/  S2UR UR7, SR_CgaCtaId ;  /* 0x00000000000779c3 */ /* 0x000e220000008800 */
[----:B------:R-:W-:Y:S01]  /*0100*/  UMOV UR5, 0x400 ;  /* 0x0000040000057882 */ /* 0x000fe20000000000 */
[C---:B--23--:R-:W-:Y:S01]  /*0110*/  IADD3 R4, PT, PT, R21.reuse, UR8, RZ ;  /* 0x0000000815047c10 */ /* 0x04cfe2000fffe0ff */
[----:B------:R-:W-:Y:S01]  /*0120*/  UIADD3 UR6, UPT, UPT, -UR6, URZ, URZ ;  /* 0x000000ff06067290 */ /* 0x000fe2000fffe1ff */
[----:B------:R-:W-:Y:S02]  /*0130*/  LEA R16, R0, R21, 0x5 ;  /* 0x0000001500107211 */ /* 0x000fe400078e28ff */
[----:B------:R-:W-:Y:S02]  /*0140*/  LEA R23, R21, R6, 0x5 ;  /* 0x0000000615177211 */ /* 0x000fe400078e28ff */
[----:B------:R-:W1:Y:S01]  /*0150*/  LDC R3, c[0x0][0x380] ;  /* 0x0000e000ff037b82 */ /* 0x000e620000000800 */
[----:B------:R-:W-:Y:S02]  /*0160*/  IADD3 R2, PT, PT, R16, UR8, RZ ;  /* 0x0000000810027c10 */ /* 0x000fe4000fffe0ff */
[----:B------:R-:W-:-:S02]  /*0170*/  MOV R27, RZ ;  /* 0x000000ff001b7202 */ /* 0x000fc40000000f00 */
[----:B------:R-:W-:Y:S02]  /*0180*/  MOV R25, RZ ;  /* 0x000000ff00197202 */ /* 0x000fe40000000f00 */
[----:B------:R-:W-:Y:S01]  /*0190*/  MOV R15, RZ ;  /* 0x000000ff000f7202 */ /* 0x000fe20000000f00 */
[----:B------:R-:W2:Y:S01]  /*01a0*/  LDC R8, c[0x0][0x364] ;  /* 0x0000d900ff087b82 */ /* 0x000ea20000000800 */
[----:B------:R-:W-:Y:S01]  /*01b0*/  MOV R13, RZ ;  /* 0x000000ff000d7202 */ /* 0x000fe20000000f00 */
[----:B0-----:R-:W-:-:S06]  /*01c0*/  ULEA UR5, UR7, UR5, 0x18 ;  /* 0x0000000507057291 */ /* 0x001fcc000f8ec0ff */
[----:B------:R-:W-:Y:S01]  /*01d0*/  LEA R23, R23, UR5, 0x2 ;  /* 0x0000000517177c11 */ /* 0x000fe2000f8e10ff */
[-CC-:B-1----:R-:W-:Y:S01]  /*01e0*/  IMAD R4, R4, R3.reuse, R6.reuse ;  /* 0x0000000304047224 */ /* 0x182fe200078e0206 */
[----:B------:R-:W-:Y:S01]  /*01f0*/  LEA R17, R6, UR5, 0x2 ;  /* 0x0000000506117c11 */ /* 0x000fe2000f8e10ff */
[CCC-:B------:R-:W-:Y:S01]  /*0200*/  IMAD R18, R21.reuse, R3.reuse, R6.reuse ;  /* 0x0000000315127224 */ /* 0x1c0fe200078e0206 */
[----:B------:R-:W-:Y:S01]  /*0210*/  LEA R21, R21, UR5, 0x7 ;  /* 0x0000000515157c11 */ /* 0x000fe2000f8e38ff */
[-CC-:B------:R-:W-:Y:S01]  /*0220*/  IMAD R16, R16, R3.reuse, R6.reuse ;  /* 0x0000000310107224 */ /* 0x180fe200078e0206 */
[----:B------:R-:W-:Y:S01]  /*0230*/  IADD3 R20, PT, PT, R4, UR4, RZ ;  /* 0x0000000404147c10 */ /* 0x000fe2000fffe0ff */
[----:B------:R-:W-:Y:S01]  /*0240*/  IMAD R2, R2, R3, R6 ;  /* 0x0000000302027224 */ /* 0x000fe200078e0206 */
[----:B------:R-:W-:Y:S02]  /*0250*/  IADD3 R18, PT, PT, R18, UR4, RZ ;  /* 0x0000000412127c10 */ /* 0x000fe4000fffe0ff */
[----:B--2---:R-:W-:-:S02]  /*0260*/  LEA R22, R8, R23, 0x7 ;  /* 0x0000001708167211 */ /* 0x004fc400078e38ff */
[----:B------:R-:W-:-:S07]  /*0270*/  LEA R19, R8, R21, 0x7 ;  /* 0x0000001508137211 */ /* 0x000fce00078e38ff */
.L_x_1:
[----:B------:R-:W0:Y:S08]  /*0280*/  LDC.64 R10, c[0x0][0x388] ;  /* 0x0000e200ff0a7b82 */ /* 0x000e300000000a00 */
[----:B------:R-:W1:Y:S08]  /*0290*/  LDC R14, c[0x0][0x364] ;  /* 0x0000d900ff0e7b82 */ /* 0x000e700000000800 */
[----:B------:R-:W2:Y:S01]  /*02a0*/  LDC.64 R6, c[0x0][0x390] ;  /* 0x0000e400ff067b82 */ /* 0x000ea20000000a00 */
[----:B------:R-:W-:Y:S01]  /*02b0*/  USHF.L.U32 UR5, UR8, 0x2, URZ ;  /* 0x0000000208057899 */ /* 0x000fe200080006ff */
[----:B0-----:R-:W-:-:S04]  /*02c0*/  IMAD.WIDE R4, R16, 0x4, R10 ;  /* 0x0000000410047825 */ /* 0x001fc800078e020a */
[----:B------:R-:W-:Y:S01]  /*02d0*/  IMAD.WIDE R10, R2, 0x4, R10 ;  /* 0x00000004020a7825 */ /* 0x000fe200078e020a */
[----:B------:R2:W3:Y:S03]  /*02e0*/  LDG.E R12, desc[UR10][R4.64] ;  /* 0x0000000a040c7981 */ /* 0x0004e6000c1e1900 */
[----:B-1----:R-:W-:Y:S01]  /*02f0*/  IMAD.WIDE.U32 R8, R14, 0x4, R4 ;  /* 0x000000040e087825 */ /* 0x002fe200078e0004 */
[----:B------:R0:W4:Y:S03]  /*0300*/  LDG.E R29, desc[UR10][R10.64] ;  /* 0x0000000a0a1d7981 */ /* 0x000126000c1e1900 */
[----:B--2---:R-:W-:-:S04]  /*0310*/  IMAD.WIDE R4, R18, 0x4, R6 ;  /* 0x0000000412047825 */ /* 0x004fc800078e0206 */
[----:B0-----:R-:W-:Y:S01]  /*0320*/  IMAD.WIDE.U32 R10, R14, 0x4, R10 ;  /* 0x000000040e0a7825 */ /* 0x001fe200078e000a */
[----:B------:R-:W2:Y:S03]  /*0330*/  LDG.E R24, desc[UR10][R4.64] ;  /* 0x0000000a04187981 */ /* 0x000ea6000c1e1900 */
[----:B------:R-:W-:Y:S01]  /*0340*/  IMAD.WIDE R6, R20, 0x4, R6 ;  /* 0x0000000414067825 */ /* 0x000fe200078e0206 */
[----:B------:R0:W5:Y:S04]  /*0350*/  LDG.E R14, desc[UR10][R8.64] ;  /* 0x0000000a080e7981 */ /* 0x000168000c1e1900 */
[----:B------:R-:W2:Y:S01]  /*0360*/  LDG.E R26, desc[UR10][R10.64] ;  /* 0x0000000a0a1a7981 */ /* 0x000ea2000c1e1900 */
[----:B0-----:R-:W-:-:S04]  /*0370*/  IADD3 R8, P0, PT, R4, UR5, RZ ;  /* 0x0000000504087c10 */ /* 0x001fc8000ff1e0ff */
[----:B------:R-:W-:Y:S02]  /*0380*/  IADD3.X R9, PT, PT, RZ, R5, RZ, P0, !PT ;  /* 0x00000005ff097210 */ /* 0x000fe400007fe4ff */
[----:B------:R-:W-:-:S03]  /*0390*/  IADD3 R4, P0, PT, R6, UR5, RZ ;  /* 0x0000000506047c10 */ /* 0x000fc6000ff1e0ff */
[----:B------:R-:W2:Y:S01]  /*03a0*/  LDG.E R28, desc[UR10][R8.64] ;  /* 0x0000000a081c7981 */ /* 0x000ea2000c1e1900 */
[----:B------:R-:W-:-:S03]  /*03b0*/  IADD3.X R5, PT, PT, RZ, R7, RZ, P0, !PT ;  /* 0x00000007ff057210 */ /* 0x000fc600007fe4ff */
[----:B------:R-:W2:Y:S04]  /*03c0*/  LDG.E R7, desc[UR10][R6.64] ;  /* 0x0000000a06077981 */ /* 0x000ea8000c1e1900 */
[----:B------:R-:W2:Y:S04]  /*03d0*/  LDG.E R5, desc[UR10][R4.64] ;  /* 0x0000000a04057981 */ /* 0x000ea8000c1e1900 */
[----:B---3--:R-:W-:Y:S04]  /*03e0*/  STS [R23], R12 ;  /* 0x0000000c17007388 */ /* 0x008fe80000000800 */
[----:B-----5:R-:W-:Y:S04]  /*03f0*/  STS [R23+UR5], R14 ;  /* 0x0000000e17007988 */ /* 0x020fe80008000805 */
[----:B----4-:R-:W-:Y:S04]  /*0400*/  STS [R22], R29 ;  /* 0x0000001d16007388 */ /* 0x010fe80000000800 */
[----:B--2---:R-:W-:Y:S04]  /*0410*/  STS [R22+UR5], R26 ;  /* 0x0000001a16007988 */ /* 0x004fe80008000805 */
[----:B------:R-:W-:Y:S04]  /*0420*/  STS [R23+0x1000], R24 ;  /* 0x0010001817007388 */ /* 0x000fe80000000800 */
[----:B------:R-:W-:Y:S04]  /*0430*/  STS [R23+UR5+0x1000], R28 ;  /* 0x0010001c17007988 */ /* 0x000fe80008000805 */
[----:B------:R-:W-:Y:S04]  /*0440*/  STS [R22+0x1000], R7 ;  /* 0x0010000716007388 */ /* 0x000fe80000000800 */
[----:B------:R-:W-:Y:S01]  /*0450*/  STS [R22+UR5+0x1000], R5 ;  /* 0x0010000516007988 */ /* 0x000fe20008000805 */
[----:B------:R-:W-:Y:S06]  /*0460*/  BAR.SYNC.DEFER_BLOCKING 0x0 ;  /* 0x0000000000007b1d */ /* 0x000fec0000010000 */
[----:B------:R-:W-:Y:S04]  /*0470*/  LDS R24, [R17+0x1000] ;  /* 0x0010000011187984 */ /* 0x000fe80000000800 */
[----:B------:R-:W0:Y:S04]  /*0480*/  LDS.128 R4, [R21] ;  /* 0x0000000015047984 */ /* 0x000e280000000c00 */
[----:B------:R-:W1:Y:S04]  /*0490*/  LDS R26, [R17+UR5+0x1000] ;  /* 0x00100005111a7984 */ /* 0x000e680008000800 */
[----:B------:R-:W2:Y:S04]  /*04a0*/  LDS.128 R8, [R19] ;  /* 0x0000000013087984 */ /* 0x000ea80000000c00 */
[----:B------:R-:W3:Y:S04]  /*04b0*/  LDS R12, [R17+0x1080] ;  /* 0x00108000110c7984 */ /* 0x000ee80000000800 */
[----:B------:R-:W-:Y:S01]  /*04c0*/  LDS R28, [R17+UR5+0x1c00] ;  /* 0x001c0005111c7984 */ /* 0x000fe20008000800 */
[----:B0-----:R-:W-:-:S03]  /*04d0*/  FFMA R14, R4, R24, R13 ;  /* 0x00000018040e7223 */ /* 0x001fc6000000000d */
[----:B------:R-:W0:Y:S01]  /*04e0*/  LDS R13, [R17+UR5+0x1080] ;  /* 0x00108005110d7984 */ /* 0x000e220008000800 */
[----:B-1----:R-:W-:-:S03]  /*04f0*/  FFMA R4, R4, R26, R15 ;  /* 0x0000001a04047223 */ /* 0x002fc6000000000f */
[----:B------:R-:W1:Y:S01]  /*0500*/  LDS R15, [R17+0x1100] ;  /* 0x00110000110f7984 */ /* 0x000e620000000800 */
[C---:B--2---:R-:W-:Y:S01]  /*0510*/  FFMA R24, R8.reuse, R24, R25 ;  /* 0x0000001808187223 */ /* 0x044fe20000000019 */
[----:B------:R-:W-:Y:S02]  /*0520*/  FFMA R8, R8, R26, R27 ;  /* 0x0000001a08087223 */ /* 0x000fe4000000001b */
[----:B------:R-:W2:Y:S01]  /*0530*/  LDS R27, [R17+UR5+0x1100] ;  /* 0x00110005111b7984 */ /* 0x000ea20008000800 */
[-C--:B---3--:R-:W-:Y:S01]  /*0540*/  FFMA R25, R5, R12.reuse, R14 ;  /* 0x0000000c05197223 */ /* 0x088fe2000000000e */
[----:B------:R-:W-:Y:S02]  /*0550*/  FFMA R29, R9, R12, R24 ;  /* 0x0000000c091d7223 */ /* 0x000fe40000000018 */
[----:B------:R-:W3:Y:S04]  /*0560*/  LDS R14, [R17+0x1180] ;  /* 0x00118000110e7984 */ /* 0x000ee80000000800 */
[----:B------:R-:W4:Y:S01]  /*0570*/  LDS R12, [R17+UR5+0x1180] ;  /* 0x00118005110c7984 */ /* 0x000f220008000800 */
[-C--:B0-----:R-:W-:Y:S01]  /*0580*/  FFMA R4, R5, R13.reuse, R4 ;  /* 0x0000000d05047223 */ /* 0x081fe20000000004 */
[----:B------:R-:W-:Y:S01]  /*0590*/  FFMA R8, R9, R13, R8 ;  /* 0x0000000d09087223 */ /* 0x000fe20000000008 */
[-C--:B-1----:R-:W-:Y:S01]  /*05a0*/  FFMA R24, R6, R15.reuse, R25 ;  /* 0x0000000f06187223 */ /* 0x082fe20000000019 */
[----:B------:R-:W-:Y:S01]  /*05b0*/  FFMA R26, R10, R15, R29 ;  /* 0x0000000f0a1a7223 */ /* 0x000fe2000000001d */
[-C--:B--2---:R-:W-:Y:S01]  /*05c0*/  FFMA R25, R6, R27.reuse, R4 ;  /* 0x0000001b06197223 */ /* 0x084fe20000000004 */
[----:B------:R-:W-:Y:S01]  /*05d0*/  FFMA R8, R10, R27, R8 ;  /* 0x0000001b0a087223 */ /* 0x000fe20000000008 */
[----:B---3--:R-:W-:-:S02]  /*05e0*/  FFMA R13, R7, R14, R24 ;  /* 0x0000000e070d7223 */ /* 0x008fc40000000018 */
[----:B------:R-:W-:Y:S01]  /*05f0*/  LDS R24, [R17+0x1200] ;  /* 0x0012000011187984 */ /* 0x000fe20000000800 */
[----:B----4-:R-:W-:-:S03]  /*0600*/  FFMA R25, R7, R12, R25 ;  /* 0x0000000c07197223 */ /* 0x010fc60000000019 */
[----:B------:R-:W0:Y:S01]  /*0610*/  LDS.128 R4, [R21+0x10] ;  /* 0x0000100015047984 */ /* 0x000e220000000c00 */
[C---:B------:R-:W-:Y:S01]  /*0620*/  FFMA R15, R11.reuse, R14, R26 ;  /* 0x0000000e0b0f7223 */ /* 0x040fe2000000001a */
[----:B------:R-:W-:Y:S02]  /*0630*/  FFMA R27, R11, R12, R8 ;  /* 0x0000000c0b1b7223 */ /* 0x000fe40000000008 */
[----:B------:R-:W1:Y:S04]  /*0640*/  LDS.128 R8, [R19+0x10] ;  /* 0x0000100013087984 */ /* 0x000e680000000c00 */
[----:B------:R-:W2:Y:S04]  /*0650*/  LDS R26, [R17+UR5+0x1200] ;  /* 0x00120005111a7984 */ /* 0x000ea80008000800 */
[----:B------:R-:W3:Y:S01]  /*0660*/  LDS R12, [R17+0x1280] ;  /* 0x00128000110c7984 */ /* 0x000ee20000000800 */
[----:B0-----:R-:W-:-:S03]  /*0670*/  FFMA R14, R4, R24, R13 ;  /* 0x00000018040e7223 */ /* 0x001fc6000000000d */
[----:B------:R-:W0:Y:S01]  /*0680*/  LDS R13, [R17+UR5+0x1280] ;  /* 0x00128005110d7984 */ /* 0x000e220008000800 */
[----:B-1----:R-:W-:-:S03]  /*0690*/  FFMA R24, R8, R24, R15 ;  /* 0x0000001808187223 */ /* 0x002fc6000000000f */
[----:B------:R-:W1:Y:S01]  /*06a0*/  LDS R15, [R17+0x1300] ;  /* 0x00130000110f7984 */ /* 0x000e620000000800 */
[----:B--2---:R-:W-:-:S03]  /*06b0*/  FFMA R8, R8, R26, R27 ;  /* 0x0000001a08087223 */ /* 0x004fc6000000001b */
[----:B------:R-:W2:Y:S01]  /*06c0*/  LDS R27, [R17+UR5+0x1300] ;  /* 0x00130005111b7984 */ /* 0x000ea20008000800 */
[----:B------:R-:W-:Y:S01]  /*06d0*/  FFMA R4, R4, R26, R25 ;  /* 0x0000001a04047223 */ /* 0x000fe20000000019 */
[-C--:B---3--:R-:W-:Y:S01]  /*06e0*/  FFMA R25, R5, R12.reuse, R14 ;  /* 0x0000000c05197223 */ /* 0x088fe2000000000e */
[----:B------:R-:W-:Y:S01]  /*06f0*/  FFMA R29, R9, R12, R24 ;  /* 0x0000000c091d7223 */ /* 0x000fe20000000018 */
        /* <DEDUP_REMOVED lines=112> */
[-C--:B---3--:R-:W-:Y:S01]  /*0e00*/  FFMA R13, R7, R14.reuse, R24 ;  /* 0x0000000e070d7223 */ /* 0x088fe20000000018 */
[----:B------:R-:W-:-:S02]  /*0e10*/  FFMA R15, R11, R14, R26 ;  /* 0x0000000e0b0f7223 */ /* 0x000fc4000000001a */
[----:B------:R-:W-:Y:S01]  /*0e20*/  LDS R26, [R17+0x1c00] ;  /* 0x001c0000111a7984 */ /* 0x000fe20000000800 */
[-C--:B----4-:R-:W-:Y:S01]  /*0e30*/  FFMA R25, R7, R12.reuse, R25 ;  /* 0x0000000c07197223 */ /* 0x090fe20000000019 */
[----:B------:R-:W-:Y:S02]  /*0e40*/  FFMA R27, R11, R12, R8 ;  /* 0x0000000c0b1b7223 */ /* 0x000fe40000000008 */
[----:B------:R-:W0:Y:S04]  /*0e50*/  LDS.128 R4, [R21+0x60] ;  /* 0x0000600015047984 */ /* 0x000e280000000c00 */
[----:B------:R-:W1:Y:S04]  /*0e60*/  LDS.128 R8, [R19+0x60] ;  /* 0x0000600013087984 */ /* 0x000e680000000c00 */
[----:B------:R-:W2:Y:S01]  /*0e70*/  LDS R12, [R17+0x1c80] ;  /* 0x001c8000110c7984 */ /* 0x000ea20000000800 */
[C---:B0-----:R-:W-:Y:S01]  /*0e80*/  FFMA R24, R4.reuse, R28, R25 ;  /* 0x0000001c04187223 */ /* 0x041fe20000000019 */
[----:B------:R-:W-:-:S02]  /*0e90*/  FFMA R14, R4, R26, R13 ;  /* 0x0000001a040e7223 */ /* 0x000fc4000000000d */
[----:B------:R-:W0:Y:S01]  /*0ea0*/  LDS R25, [R17+UR5+0x1c80] ;  /* 0x001c800511197984 */ /* 0x000e220008000800 */
[----:B-1----:R-:W-:-:S03]  /*0eb0*/  FFMA R4, R8, R26, R15 ;  /* 0x0000001a08047223 */ /* 0x002fc6000000000f */
[----:B------:R-:W1:Y:S01]  /*0ec0*/  LDS R15, [R17+0x1d00] ;  /* 0x001d0000110f7984 */ /* 0x000e620000000800 */
[----:B------:R-:W-:-:S03]  /*0ed0*/  FFMA R26, R8, R28, R27 ;  /* 0x0000001c081a7223 */ /* 0x000fc6000000001b */
[----:B------:R-:W3:Y:S01]  /*0ee0*/  LDS R13, [R17+UR5+0x1d00] ;  /* 0x001d0005110d7984 */ /* 0x000ee20008000800 */
[----:B--2---:R-:W-:-:S03]  /*0ef0*/  FFMA R29, R9, R12, R4 ;  /* 0x0000000c091d7223 */ /* 0x004fc60000000004 */
[----:B------:R-:W2:Y:S04]  /*0f00*/  LDS R8, [R17+0x1d80] ;  /* 0x001d800011087984 */ /* 0x000ea80000000800 */
[----:B------:R-:W4:Y:S01]  /*0f10*/  LDS R4, [R17+UR5+0x1d80] ;  /* 0x001d800511047984 */ /* 0x000f220008000800 */
[C---:B------:R-:W-:Y:S01]  /*0f20*/  FFMA R27, R5.reuse, R12, R14 ;  /* 0x0000000c051b7223 */ /* 0x040fe2000000000e */
[-C--:B0-----:R-:W-:Y:S01]  /*0f30*/  FFMA R24, R5, R25.reuse, R24 ;  /* 0x0000001905187223 */ /* 0x081fe20000000018 */
[----:B------:R-:W-:Y:S02]  /*0f40*/  FFMA R26, R9, R25, R26 ;  /* 0x00000019091a7223 */ /* 0x000fe4000000001a */
[----:B------:R-:W-:Y:S01]  /*0f50*/  LDS R25, [R17+UR5+0x1e00] ;  /* 0x001e000511197984 */ /* 0x000fe20008000800 */
[-C--:B-1----:R-:W-:Y:S01]  /*0f60*/  FFMA R12, R6, R15.reuse, R27 ;  /* 0x0000000f060c7223 */ /* 0x082fe2000000001b */
[----:B------:R-:W-:-:S02]  /*0f70*/  FFMA R14, R10, R15, R29 ;  /* 0x0000000f0a0e7223 */ /* 0x000fc4000000001d */
[----:B------:R-:W-:Y:S01]  /*0f80*/  LDS R27, [R17+0x1e00] ;  /* 0x001e0000111b7984 */ /* 0x000fe20000000800 */
[-C--:B---3--:R-:W-:Y:S01]  /*0f90*/  FFMA R6, R6, R13.reuse, R24 ;  /* 0x0000000d06067223 */ /* 0x088fe20000000018 */
[----:B------:R-:W-:Y:S01]  /*0fa0*/  FFMA R26, R10, R13, R26 ;  /* 0x0000000d0a1a7223 */ /* 0x000fe2000000001a */
[-C--:B--2---:R-:W-:Y:S01]  /*0fb0*/  FFMA R29, R7, R8.reuse, R12 ;  /* 0x00000008071d7223 */ /* 0x084fe2000000000c */
[----:B------:R-:W-:Y:S02]  /*0fc0*/  FFMA R9, R11, R8, R14 ;  /* 0x000000080b097223 */ /* 0x000fe4000000000e */
[----:B------:R-:W0:Y:S01]  /*0fd0*/  LDS.128 R12, [R21+0x70] ;  /* 0x00007000150c7984 */ /* 0x000e220000000c00 */
[-C--:B----4-:R-:W-:Y:S01]  /*0fe0*/  FFMA R24, R7, R4.reuse, R6 ;  /* 0x0000000407187223 */ /* 0x090fe20000000006 */
[----:B------:R-:W-:Y:S02]  /*0ff0*/  FFMA R11, R11, R4, R26 ;  /* 0x000000040b0b7223 */ /* 0x000fe4000000001a */
[----:B------:R-:W1:Y:S04]  /*1000*/  LDS.128 R4, [R19+0x70] ;  /* 0x0000700013047984 */ /* 0x000e680000000c00 */
[----:B------:R-:W2:Y:S01]  /*1010*/  LDS R8, [R17+0x1e80] ;  /* 0x001e800011087984 */ /* 0x000ea20000000800 */
[C---:B0-----:R-:W-:Y:S01]  /*1020*/  FFMA R10, R12.reuse, R27, R29 ;  /* 0x0000001b0c0a7223 */ /* 0x041fe2000000001d */
[----:B------:R-:W-:-:S02]  /*1030*/  FFMA R24, R12, R25, R24 ;  /* 0x000000190c187223 */ /* 0x000fc40000000018 */
[----:B------:R-:W0:Y:S01]  /*1040*/  LDS R12, [R17+UR5+0x1e80] ;  /* 0x001e8005110c7984 */ /* 0x000e220008000800 */
[C---:B-1----:R-:W-:Y:S01]  /*1050*/  FFMA R26, R4.reuse, R27, R9 ;  /* 0x0000001b041a7223 */ /* 0x042fe20000000009 */
[----:B------:R-:W-:Y:S02]  /*1060*/  FFMA R4, R4, R25, R11 ;  /* 0x0000001904047223 */ /* 0x000fe4000000000b */
[----:B------:R-:W1:Y:S01]  /*1070*/  LDS R11, [R17+0x1f00] ;  /* 0x001f0000110b7984 */ /* 0x000e620000000800 */
[----:B--2---:R-:W-:-:S03]  /*1080*/  FFMA R25, R13, R8, R10 ;  /* 0x000000080d197223 */ /* 0x004fc6000000000a */
[----:B------:R-:W2:Y:S01]  /*1090*/  LDS R9, [R17+UR5+0x1f00] ;  /* 0x001f000511097984 */ /* 0x000ea20008000800 */
[----:B------:R-:W-:-:S03]  /*10a0*/  FFMA R27, R5, R8, R26 ;  /* 0x00000008051b7223 */ /* 0x000fc6000000001a */
[----:B------:R-:W3:Y:S04]  /*10b0*/  LDS R10, [R17+0x1f80] ;  /* 0x001f8000110a7984 */ /* 0x000ee80000000800 */
[----:B------:R-:W4:Y:S01]  /*10c0*/  LDS R8, [R17+UR5+0x1f80] ;  /* 0x001f800511087984 */ /* 0x000f220008000800 */
[----:B------:R-:W-:-:S04]  /*10d0*/  UIADD3 UR6, UPT, UPT, UR6, 0x1, URZ ;  /* 0x0000000106067890 */ /* 0x000fc8000fffe0ff */
[----:B------:R-:W-:Y:S01]  /*10e0*/  UISETP.NE.AND UP0, UPT, UR6, URZ, UPT ;  /* 0x000000ff0600728c */ /* 0x000fe2000bf05270 */
[----:B------:R-:W-:Y:S02]  /*10f0*/  IADD3 R2, PT, PT, R2, 0x20, RZ ;  /* 0x0000002002027810 */ /* 0x000fe40007ffe0ff */
[----:B------:R-:W-:Y:S02]  /*1100*/  IADD3 R16, PT, PT, R16, 0x20, RZ ;  /* 0x0000002010107810 */ /* 0x000fe40007ffe0ff */
[C---:B------:R-:W-:Y:S02]  /*1110*/  LEA R20, R3.reuse, R20, 0x5 ;  /* 0x0000001403147211 */ /* 0x040fe400078e28ff */
[----:B------:R-:W-:Y:S01]  /*1120*/  LEA R18, R3, R18, 0x5 ;  /* 0x0000001203127211 */ /* 0x000fe200078e28ff */
[-C--:B0-----:R-:W-:Y:S01]  /*1130*/  FFMA R24, R13, R12.reuse, R24 ;  /* 0x0000000c0d187223 */ /* 0x081fe20000000018 */
[----:B------:R-:W-:Y:S01]  /*1140*/  FFMA R4, R5, R12, R4 ;  /* 0x0000000c05047223 */ /* 0x000fe20000000004 */
[-C--:B-1----:R-:W-:Y:S01]  /*1150*/  FFMA R12, R14, R11.reuse, R25 ;  /* 0x0000000b0e0c7223 */ /* 0x082fe20000000019 */
[----:B------:R-:W-:Y:S01]  /*1160*/  FFMA R26, R6, R11, R27 ;  /* 0x0000000b061a7223 */ /* 0x000fe2000000001b */
[-C--:B--2---:R-:W-:Y:S01]  /*1170*/  FFMA R5, R14, R9.reuse, R24 ;  /* 0x000000090e057223 */ /* 0x084fe20000000018 */
[----:B------:R-:W-:Y:S01]  /*1180*/  FFMA R4, R6, R9, R4 ;  /* 0x0000000906047223 */ /* 0x000fe20000000004 */
[-C--:B---3--:R-:W-:Y:S01]  /*1190*/  FFMA R13, R15, R10.reuse, R12 ;  /* 0x0000000a0f0d7223 */ /* 0x088fe2000000000c */
[----:B------:R-:W-:Y:S01]  /*11a0*/  FFMA R25, R7, R10, R26 ;  /* 0x0000000a07197223 */ /* 0x000fe2000000001a */
[-C--:B----4-:R-:W-:Y:S01]  /*11b0*/  FFMA R15, R15, R8.reuse, R5 ;  /* 0x000000080f0f7223 */ /* 0x090fe20000000005 */
[----:B------:R-:W-:Y:S01]  /*11c0*/  FFMA R27, R7, R8, R4 ;  /* 0x00000008071b7223 */ /* 0x000fe20000000004 */
[----:B------:R-:W-:Y:S06]  /*11d0*/  BAR.SYNC.DEFER_BLOCKING 0x0 ;  /* 0x0000000000007b1d */ /* 0x000fec0000010000 */
[----:B------:R-:W-:Y:S05]  /*11e0*/  BRA.U UP0, `(.L_x_1) ;  /* 0xfffffff100247547 */ /* 0x000fea000b83ffff */
.L_x_0:
[----:B------:R-:W2:Y:S01]  /*11f0*/  S2R R9, SR_TID.Y ;  /* 0x0000000000097919 */ /* 0x000ea20000002200 */
[----:B------:R-:W0:Y:S01]  /*1200*/  LDC R5, c[0x0][0x380] ;  /* 0x0000e000ff057b82 */ /* 0x000e220000000800 */
[----:B------:R-:W1:Y:S07]  /*1210*/  S2R R7, SR_TID.X ;  /* 0x0000000000077919 */ /* 0x000e6e0000002100 */
[----:B------:R-:W4:Y:S01]  /*1220*/  LDC.64 R2, c[0x0][0x398] ;  /* 0x0000e600ff027b82 */ /* 0x000f220000000a00 */
[----:B--2---:R-:W-:-:S04]  /*1230*/  LEA R0, R0, R9, 0x5 ;  /* 0x0000000900007211 */ /* 0x004fc800078e28ff */
[C---:B------:R-:W-:Y:S01]  /*1240*/  IADD3 R4, PT, PT, R0.reuse, UR8, RZ ;  /* 0x0000000800047c10 */ /* 0x040fe2000fffe0ff */
[----:B0-----:R-:W-:Y:S01]  /*1250*/  IMAD R0, R0, R5, UR4 ;  /* 0x0000000400007e24 */ /* 0x001fe2000f8e0205 */
[----:B------:R-:W-:-:S03]  /*1260*/  USHF.L.U32 UR8, UR8, 0x2, URZ ;  /* 0x0000000208087899 */ /* 0x000fc600080006ff */
[----:B------:R-:W-:Y:S01]  /*1270*/  IMAD R4, R4, R5, UR4 ;  /* 0x0000000404047e24 */ /* 0x000fe2000f8e0205 */
[----:B-1----:R-:W-:-:S04]  /*1280*/  IADD3 R5, PT, PT, R0, R7, RZ ;  /* 0x0000000700057210 */ /* 0x002fc80007ffe0ff */
[----:B------:R-:W-:Y:S01]  /*1290*/  IADD3 R7, PT, PT, R4, R7, RZ ;  /* 0x0000000704077210 */ /* 0x000fe20007ffe0ff */
[----:B----4-:R-:W-:-:S04]  /*12a0*/  IMAD.WIDE R4, R5, 0x4, R2 ;  /* 0x0000000405047825 */ /* 0x010fc800078e0202 */
[----:B------:R-:W-:Y:S01]  /*12b0*/  IMAD.WIDE R2, R7, 0x4, R2 ;  /* 0x0000000407027825 */ /* 0x000fe200078e0202 */
[----:B------:R-:W-:Y:S01]  /*12c0*/  IADD3 R6, P0, PT, R4, UR8, RZ ;  /* 0x0000000804067c10 */ /* 0x000fe2000ff1e0ff */
[----:B------:R-:W-:Y:S01]  /*12d0*/  STG.E desc[UR10][R4.64], R13 ;  /* 0x0000000d04007986 */ /* 0x000fe2000c10190a */
[----:B------:R-:W-:Y:S02]  /*12e0*/  IADD3 R8, P1, PT, R2, UR8, RZ ;  /* 0x0000000802087c10 */ /* 0x000fe4000ff3e0ff */
[----:B------:R-:W-:Y:S02]  /*12f0*/  IADD3.X R7, PT, PT, RZ, R5, RZ, P0, !PT ;  /* 0x00000005ff077210 */ /* 0x000fe400007fe4ff */
[----:B------:R-:W-:-:S03]  /*1300*/  IADD3.X R9, PT, PT, RZ, R3, RZ, P1, !PT ;  /* 0x00000003ff097210 */ /* 0x000fc60000ffe4ff */
[----:B------:R-:W-:Y:S04]  /*1310*/  STG.E desc[UR10][R6.64], R15 ;  /* 0x0000000f06007986 */ /* 0x000fe8000c10190a */
[----:B------:R-:W-:Y:S04]  /*1320*/  STG.E desc[UR10][R2.64], R25 ;  /* 0x0000001902007986 */ /* 0x000fe8000c10190a */
[----:B------:R-:W-:Y:S01]  /*1330*/  STG.E desc[UR10][R8.64], R27 ;  /* 0x0000001b08007986 */ /* 0x000fe2000c10190a */
[----:B------:R-:W-:Y:S05]  /*1340*/  EXIT ;  /* 0x000000000000794d */ /* 0x000fea0003800000 */
.L_x_2:
[----:B------:R-:W-:-:S00]  /*1350*/  BRA `(.L_x_2) ;  /* 0xfffffffc00fc7947 */ /* 0x000fc0000383ffff */
[----:B------:R-:W-:-:S00]  /*1360*/  NOP ;  /* 0x0000000000007918 */ /* 0x000fc00000000000 */
        /* <DEDUP_REMOVED lines=9> */
.L_x_3:


//--------------------- .nv.shared._Z16block_mul_kerneliiPfS_S_ --------------------------
	.section	.nv.shared._Z16block_mul_kerneliiPfS_S_,"aw",@nobits
	.sectionflags	@""
	.align	16
	.zero		1024


//--------------------- .nv.shared.reserved.0     --------------------------
	.section	.nv.shared.reserved.0,"aw",@nobits
	.weak		__nv_reservedSMEM_offset_0_alias
	.size		__nv_reservedSMEM_offset_0_alias, 0, 64
	.other		__nv_reservedSMEM_offset_0_alias,@"STO_CUDA_RESERVED_SHARED STV_DEFAULT"
__nv_reservedSMEM_offset_0_alias:
	.zero		0
	.zero		64


//--------------------- .nv.constant0._Z16block_mul_kerneliiPfS_S_ --------------------------
	.section	.nv.constant0._Z16block_mul_kerneliiPfS_S_,"a",@progbits
	.sectionflags	@""
	.align	4
.nv.constant0._Z16block_mul_kerneliiPfS_S_:
	.zero		928


//--------------------- SYMBOLS --------------------------

	.type		.nv.reservedSmem.offset0,@object
	.size		.nv.reservedSmem.offset0,0x4
	.type		.nv.reservedSmem.cap,@object
	.size		.nv.reservedSmem.cap,0x4
